//
// Generated by NVIDIA NVVM Compiler
//
// Compiler Build ID: CL-36424714
// Cuda compilation tools, release 13.0, V13.0.88
// Based on NVVM 20.0.0
//

.version 9.0
.target sm_100
.address_size 64

	// .globl	_Z10max_kernelPfS_
// _ZZ10max_kernelPfS_E4smax has been demoted

.visible .entry _Z10max_kernelPfS_(
	.param .u64 .ptr .align 1 _Z10max_kernelPfS__param_0,
	.param .u64 .ptr .align 1 _Z10max_kernelPfS__param_1
)
{
	.reg .pred 	%p<6>;
	.reg .b32 	%r<11>;
	.reg .b32 	%f<5>;
	.reg .b64 	%rd<7>;
	// demoted variable
	.shared .align 4 .b8 _ZZ10max_kernelPfS_E4smax[128];
	ld.param.u64 	%rd2, [_Z10max_kernelPfS__param_0];
	ld.param.u64 	%rd1, [_Z10max_kernelPfS__param_1];
	cvta.to.global.u64 	%rd3, %rd2;
	mov.u32 	%r1, %tid.x;
	mul.wide.u32 	%rd4, %r1, 4;
	add.s64 	%rd5, %rd3, %rd4;
	ld.global.f32 	%f2, [%rd5];
	shl.b32 	%r6, %r1, 2;
	mov.u32 	%r7, _ZZ10max_kernelPfS_E4smax;
	add.s32 	%r2, %r7, %r6;
	st.shared.f32 	[%r2], %f2;
	mov.u32 	%r10, %ntid.x;
	setp.lt.u32 	%p1, %r10, 2;
	@%p1 bra 	$L__BB0_5;
$L__BB0_1:
	mov.u32 	%r4, %r10;
	shr.u32 	%r10, %r4, 1;
	setp.ge.u32 	%p2, %r1, %r10;
	@%p2 bra 	$L__BB0_4;
	ld.shared.f32 	%f3, [%r2];
	shl.b32 	%r8, %r10, 2;
	add.s32 	%r9, %r2, %r8;
	ld.shared.f32 	%f1, [%r9];
	setp.geu.f32 	%p3, %f3, %f1;
	@%p3 bra 	$L__BB0_4;
	st.shared.f32 	[%r2], %f1;
	bar.sync 	0;
$L__BB0_4:
	setp.gt.u32 	%p4, %r4, 3;
	@%p4 bra 	$L__BB0_1;
$L__BB0_5:
	setp.ne.s32 	%p5, %r1, 0;
	@%p5 bra 	$L__BB0_7;
	ld.shared.f32 	%f4, [_ZZ10max_kernelPfS_E4smax];
	cvta.to.global.u64 	%rd6, %rd1;
	st.global.f32 	[%rd6], %f4;
$L__BB0_7:
	ret;

}


// ===== COMPILED SASS (sm_100) =====

	.target	sm_100

	.elftype	@"ET_EXEC"


//--------------------- .note.nv.tkinfo           --------------------------
	.section	.note.nv.tkinfo,"",@"SHT_NOTE"
	.sectionflags	@"SHF_NOTE_NV_TKINFO"
	.tkinfo
        /*0018*/ 	.word	0x00000002
        /*0030*/ 	.string	""
        /*0030*/ 	.string	"ptxas"
        /*0030*/ 	.string	"Cuda compilation tools, release 13.0, V13.0.88"
        /*0030*/ 	.string	"Build cuda_13.0.r13.0/compiler.36424714_0"
        /*0030*/ 	.string	"-arch sm_100 -m 64 "



//--------------------- .note.nv.cuinfo           --------------------------
	.section	.note.nv.cuinfo,"",@"SHT_NOTE"
	.sectionflags	@"SHF_NOTE_NV_CUINFO"
        /*0018*/ 	.short	0x0002
        /*001a*/ 	.short	0x0064
        /*001c*/ 	.short	0x0082
	.zero		2


//--------------------- .nv.info                  --------------------------
	.section	.nv.info,"",@"SHT_CUDA_INFO"
	.align	4


	//----- nvinfo : EIATTR_REGCOUNT
	.align		4
        /*0000*/ 	.byte	0x04, 0x2f
        /*0002*/ 	.short	(.L_1 - .L_0)
	.align		4
.L_0:
        /*0004*/ 	.word	index@(_Z10max_kernelPfS_)
        /*0008*/ 	.word	0x0000000a


	//----- nvinfo : EIATTR_FRAME_SIZE
	.align		4
.L_1:
        /*000c*/ 	.byte	0x04, 0x11
        /*000e*/ 	.short	(.L_3 - .L_2)
	.align		4
.L_2:
        /*0010*/ 	.word	index@(_Z10max_kernelPfS_)
        /*0014*/ 	.word	0x00000000


	//----- nvinfo : EIATTR_MIN_STACK_SIZE
	.align		4
.L_3:
        /*0018*/ 	.byte	0x04, 0x12
        /*001a*/ 	.short	(.L_5 - .L_4)
	.align		4
.L_4:
        /*001c*/ 	.word	index@(_Z10max_kernelPfS_)
        /*0020*/ 	.word	0x00000000
.L_5:


//--------------------- .nv.compat                --------------------------
	.section	.nv.compat,"",@"SHT_CUDA_COMPAT_INFO"
	.align	4
        /*0000*/ 	.byte	0x02, 0x09, 0x00, 0x00, 0x02, 0x02, 0x01, 0x00, 0x02, 0x05, 0x05, 0x00, 0x03, 0x07, 0x01, 0x01
        /*0010*/ 	.byte	0x02, 0x03, 0x00, 0x00, 0x02, 0x06, 0x01, 0x00, 0x04, 0x0b, 0x08, 0x00, 0x09, 0x00, 0x00, 0x00
        /*0020*/ 	.byte	0x00, 0x00, 0x00, 0x00


//--------------------- .nv.info._Z10max_kernelPfS_ --------------------------
	.section	.nv.info._Z10max_kernelPfS_,"",@"SHT_CUDA_INFO"
	.sectionflags	@""
	.align	4


	//----- nvinfo : EIATTR_CUDA_API_VERSION
	.align		4
        /*0000*/ 	.byte	0x04, 0x37
        /*0002*/ 	.short	(.L_7 - .L_6)
.L_6:
        /*0004*/ 	.word	0x00000082


	//----- nvinfo : EIATTR_KPARAM_INFO
	.align		4
.L_7:
        /*0008*/ 	.byte	0x04, 0x17
        /*000a*/ 	.short	(.L_9 - .L_8)
.L_8:
        /*000c*/ 	.word	0x00000000
        /*0010*/ 	.short	0x0001
        /*0012*/ 	.short	0x0008
        /*0014*/ 	.byte	0x00, 0xf5, 0x21, 0x00


	//----- nvinfo : EIATTR_KPARAM_INFO
	.align		4
.L_9:
        /*0018*/ 	.byte	0x04, 0x17
        /*001a*/ 	.short	(.L_11 - .L_10)
.L_10:
        /*001c*/ 	.word	0x00000000
        /*0020*/ 	.short	0x0000
        /*0022*/ 	.short	0x0000
        /*0024*/ 	.byte	0x00, 0xf5, 0x21, 0x00


	//----- nvinfo : EIATTR_SPARSE_MMA_MASK
	.align		4
.L_11:
        /*0028*/ 	.byte	0x03, 0x50
        /*002a*/ 	.short	0x0000


	//----- nvinfo : EIATTR_MAXREG_COUNT
	.align		4
        /*002c*/ 	.byte	0x03, 0x1b
        /*002e*/ 	.short	0x00ff


	//----- nvinfo : EIATTR_NUM_BARRIERS
	.align		4
        /*0030*/ 	.byte	0x02, 0x4c
        /*0032*/ 	.byte	0x01
	.zero		1


	//----- nvinfo : EIATTR_MERCURY_ISA_VERSION
	.align		4
        /*0034*/ 	.byte	0x03, 0x5f
        /*0036*/ 	.short	0x0101


	//----- nvinfo : EIATTR_VRC_CTA_INIT_COUNT
	.align		4
        /*0038*/ 	.byte	0x02, 0x4a
	.zero		1
	.zero		1


	//----- nvinfo : EIATTR_EXIT_INSTR_OFFSETS
	.align		4
        /*003c*/ 	.byte	0x04, 0x1c
        /*003e*/ 	.short	(.L_13 - .L_12)


	//   ....[0]....
.L_12:
        /*0040*/ 	.word	0x00000210


	//   ....[1]....
        /*0044*/ 	.word	0x00000280


	//----- nvinfo : EIATTR_CRS_STACK_SIZE
	.align		4
.L_13:
        /*0048*/ 	.byte	0x04, 0x1e
        /*004a*/ 	.short	(.L_15 - .L_14)
.L_14:
        /*004c*/ 	.word	0x00000000


	//----- nvinfo : EIATTR_CBANK_PARAM_SIZE
	.align		4
.L_15:
        /*0050*/ 	.byte	0x03, 0x19
        /*0052*/ 	.short	0x0010


	//----- nvinfo : EIATTR_PARAM_CBANK
	.align		4
        /*0054*/ 	.byte	0x04, 0x0a
        /*0056*/ 	.short	(.L_17 - .L_16)
	.align		4
.L_16:
        /*0058*/ 	.word	index@(.nv.constant0._Z10max_kernelPfS_)
        /*005c*/ 	.short	0x0380
        /*005e*/ 	.short	0x0010


	//----- nvinfo : EIATTR_SW_WAR
	.align		4
.L_17:
        /*0060*/ 	.byte	0x04, 0x36
        /*0062*/ 	.short	(.L_19 - .L_18)
.L_18:
        /*0064*/ 	.word	0x00000008
.L_19:


//--------------------- .nv.callgraph             --------------------------
	.section	.nv.callgraph,"",@"SHT_CUDA_CALLGRAPH"
	.align	4
	.sectionentsize	8
	.align		4
        /*0000*/ 	.word	0x00000000
	.align		4
        /*0004*/ 	.word	0xffffffff
	.align		4
        /*0008*/ 	.word	0x00000000
	.align		4
        /*000c*/ 	.word	0xfffffffe
	.align		4
        /*0010*/ 	.word	0x00000000
	.align		4
        /*0014*/ 	.word	0xfffffffd
	.align		4
        /*0018*/ 	.word	0x00000000
	.align		4
        /*001c*/ 	.word	0xfffffffc


//--------------------- .text._Z10max_kernelPfS_  --------------------------
	.section	.text._Z10max_kernelPfS_,"ax",@progbits
	.align	128
        .global         _Z10max_kernelPfS_
        .type           _Z10max_kernelPfS_,@function
        .size           _Z10max_kernelPfS_,(.L_x_5 - _Z10max_kernelPfS_)
        .other          _Z10max_kernelPfS_,@"STO_CUDA_ENTRY STV_DEFAULT"
_Z10max_kernelPfS_:
.text._Z10max_kernelPfS_:
[----:B------:R-:W-:Y:S01]  /*0000*/  LDC R1, c[0x0][0x37c] ;  /* 0x0000df00ff017b82 */ /* 0x000fe20000000800 */
[----:B------:R-:W0:Y:S07]  /*0010*/  S2R R7, SR_TID.X ;  /* 0x0000000000077919 */ /* 0x000e2e0000002100 */
[----:B------:R-:W0:Y:S01]  /*0020*/  LDC.64 R2, c[0x0][0x380] ;  /* 0x0000e000ff027b82 */ /* 0x000e220000000a00 */
[----:B------:R-:W1:Y:S01]  /*0030*/  LDCU.64 UR6, c[0x0][0x358] ;  /* 0x00006b00ff0677ac */ /* 0x000e620008000a00 */
[----:B0-----:R-:W-:-:S06]  /*0040*/  IMAD.WIDE.U32 R2, R7, 0x4, R2 ;  /* 0x0000000407027825 */ /* 0x001fcc00078e0002 */
[----:B-1----:R-:W2:Y:S01]  /*0050*/  LDG.E R2, desc[UR6][R2.64] ;  /* 0x0000000602027981 */ /* 0x002ea2000c1e1900 */
[----:B------:R-:W0:Y:S01]  /*0060*/  S2UR UR5, SR_CgaCtaId ;  /* 0x00000000000579c3 */ /* 0x000e220000008800 */
[----:B------:R-:W-:Y:S02]  /*0070*/  UMOV UR4, 0x400 ;  /* 0x0000040000047882 */ /* 0x000fe40000000000 */
[----:B0-----:R-:W-:Y:S01]  /*0080*/  ULEA UR4, UR5, UR4, 0x18 ;  /* 0x0000000405047291 */ /* 0x001fe2000f8ec0ff */
[----:B------:R-:W0:Y:S05]  /*0090*/  LDCU UR5, c[0x0][0x360] ;  /* 0x00006c00ff0577ac */ /* 0x000e2a0008000800 */
[----:B------:R-:W-:Y:S01]  /*00a0*/  LEA R5, R7, UR4, 0x2 ;  /* 0x0000000407057c11 */ /* 0x000fe2000f8e10ff */
[----:B0-----:R-:W-:-:S04]  /*00b0*/  UISETP.GE.U32.AND UP0, UPT, UR5, 0x2, UPT ;  /* 0x000000020500788c */ /* 0x001fc8000bf06070 */
[----:B--2---:R0:W-:Y:S05]  /*00c0*/  STS [R5], R2 ;  /* 0x0000000205007388 */ /* 0x0041ea0000000800 */
[----:B------:R-:W-:Y:S05]  /*00d0*/  BRA.U !UP0, `(.L_x_0) ;  /* 0x0000000108487547 */ /* 0x000fea000b800000 */
[----:B------:R-:W-:Y:S01]  /*00e0*/  BSSY B0, `(.L_x_0) ;  /* 0x0000011000007945 */ /* 0x000fe20003800000 */
[----:B------:R-:W-:-:S07]  /*00f0*/  IMAD.U32 R0, RZ, RZ, UR5 ;  /* 0x00000005ff007e24 */ /* 0x000fce000f8e00ff */
.L_x_3:
[--C-:B0-----:R-:W-:Y:S01]  /*0100*/  IMAD.MOV.U32 R2, RZ, RZ, R0.reuse ;  /* 0x000000ffff027224 */ /* 0x101fe200078e0000 */
[----:B------:R-:W-:Y:S01]  /*0110*/  SHF.R.U32.HI R0, RZ, 0x1, R0 ;  /* 0x00000001ff007819 */ /* 0x000fe20000011600 */
[----:B------:R-:W-:Y:S03]  /*0120*/  BSSY B1, `(.L_x_1) ;  /* 0x000000b000017945 */ /* 0x000fe60003800000 */
[----:B------:R-:W-:Y:S02]  /*0130*/  ISETP.GE.U32.AND P1, PT, R7, R0, PT ;  /* 0x000000000700720c */ /* 0x000fe40003f26070 */
[----:B------:R-:W-:-:S11]  /*0140*/  ISETP.GT.U32.AND P0, PT, R2, 0x3, PT ;  /* 0x000000030200780c */ /* 0x000fd60003f04070 */
[----:B------:R-:W-:Y:S05]  /*0150*/  @P1 BRA `(.L_x_2) ;  /* 0x00000000001c1947 */ /* 0x000fea0003800000 */
[----:B------:R-:W-:Y:S01]  /*0160*/  IMAD R3, R0, 0x4, R5 ;  /* 0x0000000400037824 */ /* 0x000fe200078e0205 */
[----:B------:R-:W-:Y:S05]  /*0170*/  LDS R2, [R5] ;  /* 0x0000000005027984 */ /* 0x000fea0000000800 */
[----:B------:R-:W0:Y:S02]  /*0180*/  LDS R3, [R3] ;  /* 0x0000000003037984 */ /* 0x000e240000000800 */
[----:B0-----:R-:W-:-:S13]  /*0190*/  FSETP.GEU.AND P1, PT, R2, R3, PT ;  /* 0x000000030200720b */ /* 0x001fda0003f2e000 */
[----:B------:R0:W-:Y:S01]  /*01a0*/  @!P1 STS [R5], R3 ;  /* 0x0000000305009388 */ /* 0x0001e20000000800 */
[----:B------:R-:W-:Y:S05]  /*01b0*/  @!P1 WARPSYNC.ALL ;  /* 0x0000000000009948 */ /* 0x000fea0003800000 */
[----:B------:R-:W-:Y:S06]  /*01c0*/  @!P1 BAR.SYNC.DEFER_BLOCKING 0x0 ;  /* 0x0000000000009b1d */ /* 0x000fec0000010000 */
.L_x_2:
[----:B------:R-:W-:Y:S05]  /*01d0*/  BSYNC B1 ;  /* 0x0000000000017941 */ /* 0x000fea0003800000 */
.L_x_1:
[----:B------:R-:W-:Y:S05]  /*01e0*/  @P0 BRA `(.L_x_3) ;  /* 0xfffffffc00c40947 */ /* 0x000fea000383ffff */
[----:B------:R-:W-:Y:S05]  /*01f0*/  BSYNC B0 ;  /* 0x0000000000007941 */ /* 0x000fea0003800000 */
.L_x_0:
[----:B------:R-:W-:-:S13]  /*0200*/  ISETP.NE.AND P0, PT, R7, RZ, PT ;  /* 0x000000ff0700720c */ /* 0x000fda0003f05270 */
[----:B------:R-:W-:Y:S05]  /*0210*/  @P0 EXIT ;  /* 0x000000000000094d */ /* 0x000fea0003800000 */
[----:B------:R-:W1:Y:S01]  /*0220*/  S2UR UR5, SR_CgaCtaId ;  /* 0x00000000000579c3 */ /* 0x000e620000008800 */
[----:B------:R-:W-:-:S07]  /*0230*/  UMOV UR4, 0x400 ;  /* 0x0000040000047882 */ /* 0x000fce0000000000 */
[----:B0-----:R-:W0:Y:S01]  /*0240*/  LDC.64 R2, c[0x0][0x388] ;  /* 0x0000e200ff027b82 */ /* 0x001e220000000a00 */
[----:B-1----:R-:W-:-:S09]  /*0250*/  ULEA UR4, UR5, UR4, 0x18 ;  /* 0x0000000405047291 */ /* 0x002fd2000f8ec0ff */
[----:B------:R-:W0:Y:S04]  /*0260*/  LDS R5, [UR4] ;  /* 0x00000004ff057984 */ /* 0x000e280008000800 */
[----:B0-----:R-:W-:Y:S01]  /*0270*/  STG.E desc[UR6][R2.64], R5 ;  /* 0x0000000502007986 */ /* 0x001fe2000c101906 */
[----:B------:R-:W-:Y:S05]  /*0280*/  EXIT ;  /* 0x000000000000794d */ /* 0x000fea0003800000 */
.L_x_4:
[----:B------:R-:W-:-:S00]  /*0290*/  BRA `(.L_x_4) ;  /* 0xfffffffc00fc7947 */ /* 0x000fc0000383ffff */
[----:B------:R-:W-:-:S00]  /*02a0*/  NOP ;  /* 0x0000000000007918 */ /* 0x000fc00000000000 */
        /* <DEDUP_REMOVED lines=13> */
.L_x_5:


//--------------------- .nv.shared._Z10max_kernelPfS_ --------------------------
	.section	.nv.shared._Z10max_kernelPfS_,"aw",@nobits
	.sectionflags	@""
	.align	4
.nv.shared._Z10max_kernelPfS_:
	.zero		1152


//--------------------- .nv.shared.reserved.0     --------------------------
	.section	.nv.shared.reserved.0,"aw",@nobits
	.weak		__nv_reservedSMEM_offset_0_alias
	.size		__nv_reservedSMEM_offset_0_alias, 0, 64
	.other		__nv_reservedSMEM_offset_0_alias,@"STO_CUDA_RESERVED_SHARED STV_DEFAULT"
__nv_reservedSMEM_offset_0_alias:
	.zero		0
	.zero		64


//--------------------- .nv.constant0._Z10max_kernelPfS_ --------------------------
	.section	.nv.constant0._Z10max_kernelPfS_,"a",@progbits
	.sectionflags	@""
	.align	4
.nv.constant0._Z10max_kernelPfS_:
	.zero		912


//--------------------- SYMBOLS --------------------------

	.type		.nv.reservedSmem.offset0,@object
	.size		.nv.reservedSmem.offset0,0x4
	.type		.nv.reservedSmem.cap,@object
	.size		.nv.reservedSmem.cap,0x4
